//
// Generated by NVIDIA NVVM Compiler
//
// Compiler Build ID: CL-36424714
// Cuda compilation tools, release 13.0, V13.0.88
// Based on NVVM 20.0.0
//

.version 9.0
.target sm_100
.address_size 64

	// .globl	_Z17fnv1a_hash_kernelPKiPjii

.visible .entry _Z17fnv1a_hash_kernelPKiPjii(
	.param .u64 .ptr .align 1 _Z17fnv1a_hash_kernelPKiPjii_param_0,
	.param .u64 .ptr .align 1 _Z17fnv1a_hash_kernelPKiPjii_param_1,
	.param .u32 _Z17fnv1a_hash_kernelPKiPjii_param_2,
	.param .u32 _Z17fnv1a_hash_kernelPKiPjii_param_3
)
{
	.reg .pred 	%p<7>;
	.reg .b32 	%r<99>;
	.reg .b64 	%rd<9>;

	ld.param.u64 	%rd1, [_Z17fnv1a_hash_kernelPKiPjii_param_0];
	ld.param.u64 	%rd2, [_Z17fnv1a_hash_kernelPKiPjii_param_1];
	ld.param.u32 	%r18, [_Z17fnv1a_hash_kernelPKiPjii_param_2];
	ld.param.u32 	%r17, [_Z17fnv1a_hash_kernelPKiPjii_param_3];
	mov.u32 	%r19, %ctaid.x;
	mov.u32 	%r20, %ntid.x;
	mov.u32 	%r21, %tid.x;
	mad.lo.s32 	%r1, %r19, %r20, %r21;
	setp.ge.s32 	%p1, %r1, %r18;
	@%p1 bra 	$L__BB0_9;
	cvta.to.global.u64 	%rd3, %rd1;
	mul.wide.s32 	%rd4, %r1, 4;
	add.s64 	%rd5, %rd3, %rd4;
	ld.global.u32 	%r98, [%rd5];
	setp.lt.s32 	%p2, %r17, 1;
	@%p2 bra 	$L__BB0_8;
	and.b32  	%r3, %r17, 3;
	setp.lt.u32 	%p3, %r17, 4;
	@%p3 bra 	$L__BB0_5;
	and.b32  	%r23, %r17, 2147483644;
	neg.s32 	%r92, %r23;
$L__BB0_4:
	and.b32  	%r24, %r98, 255;
	xor.b32  	%r25, %r24, -2128831035;
	mul.lo.s32 	%r26, %r25, 16777619;
	shr.u32 	%r27, %r98, 8;
	and.b32  	%r28, %r27, 255;
	xor.b32  	%r29, %r28, %r26;
	mul.lo.s32 	%r30, %r29, 16777619;
	shr.u32 	%r31, %r98, 16;
	and.b32  	%r32, %r31, 255;
	xor.b32  	%r33, %r32, %r30;
	mul.lo.s32 	%r34, %r33, 16777619;
	shr.u32 	%r35, %r98, 24;
	xor.b32  	%r36, %r35, %r34;
	mul.lo.s32 	%r37, %r36, 16777619;
	and.b32  	%r38, %r37, 255;
	xor.b32  	%r39, %r38, -2128831035;
	mul.lo.s32 	%r40, %r39, 16777619;
	shr.u32 	%r41, %r37, 8;
	and.b32  	%r42, %r41, 255;
	xor.b32  	%r43, %r42, %r40;
	mul.lo.s32 	%r44, %r43, 16777619;
	shr.u32 	%r45, %r37, 16;
	and.b32  	%r46, %r45, 255;
	xor.b32  	%r47, %r46, %r44;
	mul.lo.s32 	%r48, %r47, 16777619;
	shr.u32 	%r49, %r37, 24;
	xor.b32  	%r50, %r49, %r48;
	mul.lo.s32 	%r51, %r50, 16777619;
	and.b32  	%r52, %r51, 255;
	xor.b32  	%r53, %r52, -2128831035;
	mul.lo.s32 	%r54, %r53, 16777619;
	shr.u32 	%r55, %r51, 8;
	and.b32  	%r56, %r55, 255;
	xor.b32  	%r57, %r56, %r54;
	mul.lo.s32 	%r58, %r57, 16777619;
	shr.u32 	%r59, %r51, 16;
	and.b32  	%r60, %r59, 255;
	xor.b32  	%r61, %r60, %r58;
	mul.lo.s32 	%r62, %r61, 16777619;
	shr.u32 	%r63, %r51, 24;
	xor.b32  	%r64, %r63, %r62;
	mul.lo.s32 	%r65, %r64, 16777619;
	and.b32  	%r66, %r65, 255;
	xor.b32  	%r67, %r66, -2128831035;
	mul.lo.s32 	%r68, %r67, 16777619;
	shr.u32 	%r69, %r65, 8;
	and.b32  	%r70, %r69, 255;
	xor.b32  	%r71, %r70, %r68;
	mul.lo.s32 	%r72, %r71, 16777619;
	shr.u32 	%r73, %r65, 16;
	and.b32  	%r74, %r73, 255;
	xor.b32  	%r75, %r74, %r72;
	mul.lo.s32 	%r76, %r75, 16777619;
	shr.u32 	%r77, %r65, 24;
	xor.b32  	%r78, %r77, %r76;
	mul.lo.s32 	%r98, %r78, 16777619;
	add.s32 	%r92, %r92, 4;
	setp.ne.s32 	%p4, %r92, 0;
	@%p4 bra 	$L__BB0_4;
$L__BB0_5:
	setp.eq.s32 	%p5, %r3, 0;
	@%p5 bra 	$L__BB0_8;
	neg.s32 	%r96, %r3;
$L__BB0_7:
	.pragma "nounroll";
	and.b32  	%r79, %r98, 255;
	xor.b32  	%r80, %r79, -2128831035;
	mul.lo.s32 	%r81, %r80, 16777619;
	shr.u32 	%r82, %r98, 8;
	and.b32  	%r83, %r82, 255;
	xor.b32  	%r84, %r83, %r81;
	mul.lo.s32 	%r85, %r84, 16777619;
	shr.u32 	%r86, %r98, 16;
	and.b32  	%r87, %r86, 255;
	xor.b32  	%r88, %r87, %r85;
	mul.lo.s32 	%r89, %r88, 16777619;
	shr.u32 	%r90, %r98, 24;
	xor.b32  	%r91, %r90, %r89;
	mul.lo.s32 	%r98, %r91, 16777619;
	add.s32 	%r96, %r96, 1;
	setp.ne.s32 	%p6, %r96, 0;
	@%p6 bra 	$L__BB0_7;
$L__BB0_8:
	cvta.to.global.u64 	%rd6, %rd2;
	add.s64 	%rd8, %rd6, %rd4;
	st.global.u32 	[%rd8], %r98;
$L__BB0_9:
	ret;

}


// ===== COMPILED SASS (sm_100) =====

	.target	sm_100

	.elftype	@"ET_EXEC"


//--------------------- .note.nv.tkinfo           --------------------------
	.section	.note.nv.tkinfo,"",@"SHT_NOTE"
	.sectionflags	@"SHF_NOTE_NV_TKINFO"
	.tkinfo
        /*0018*/ 	.word	0x00000002
        /*0030*/ 	.string	""
        /*0030*/ 	.string	"ptxas"
        /*0030*/ 	.string	"Cuda compilation tools, release 13.0, V13.0.88"
        /*0030*/ 	.string	"Build cuda_13.0.r13.0/compiler.36424714_0"
        /*0030*/ 	.string	"-arch sm_100 -m 64 "



//--------------------- .note.nv.cuinfo           --------------------------
	.section	.note.nv.cuinfo,"",@"SHT_NOTE"
	.sectionflags	@"SHF_NOTE_NV_CUINFO"
        /*0018*/ 	.short	0x0002
        /*001a*/ 	.short	0x0064
        /*001c*/ 	.short	0x0082
	.zero		2


//--------------------- .nv.info                  --------------------------
	.section	.nv.info,"",@"SHT_CUDA_INFO"
	.align	4


	//----- nvinfo : EIATTR_REGCOUNT
	.align		4
        /*0000*/ 	.byte	0x04, 0x2f
        /*0002*/ 	.short	(.L_1 - .L_0)
	.align		4
.L_0:
        /*0004*/ 	.word	index@(_Z17fnv1a_hash_kernelPKiPjii)
        /*0008*/ 	.word	0x00000008


	//----- nvinfo : EIATTR_FRAME_SIZE
	.align		4
.L_1:
        /*000c*/ 	.byte	0x04, 0x11
        /*000e*/ 	.short	(.L_3 - .L_2)
	.align		4
.L_2:
        /*0010*/ 	.word	index@(_Z17fnv1a_hash_kernelPKiPjii)
        /*0014*/ 	.word	0x00000000


	//----- nvinfo : EIATTR_MIN_STACK_SIZE
	.align		4
.L_3:
        /*0018*/ 	.byte	0x04, 0x12
        /*001a*/ 	.short	(.L_5 - .L_4)
	.align		4
.L_4:
        /*001c*/ 	.word	index@(_Z17fnv1a_hash_kernelPKiPjii)
        /*0020*/ 	.word	0x00000000
.L_5:


//--------------------- .nv.compat                --------------------------
	.section	.nv.compat,"",@"SHT_CUDA_COMPAT_INFO"
	.align	4
        /*0000*/ 	.byte	0x02, 0x09, 0x00, 0x00, 0x02, 0x02, 0x01, 0x00, 0x02, 0x05, 0x05, 0x00, 0x03, 0x07, 0x01, 0x01
        /*0010*/ 	.byte	0x02, 0x03, 0x00, 0x00, 0x02, 0x06, 0x01, 0x00, 0x04, 0x0b, 0x08, 0x00, 0x09, 0x00, 0x00, 0x00
        /*0020*/ 	.byte	0x00, 0x00, 0x00, 0x00


//--------------------- .nv.info._Z17fnv1a_hash_kernelPKiPjii --------------------------
	.section	.nv.info._Z17fnv1a_hash_kernelPKiPjii,"",@"SHT_CUDA_INFO"
	.sectionflags	@""
	.align	4


	//----- nvinfo : EIATTR_CUDA_API_VERSION
	.align		4
        /*0000*/ 	.byte	0x04, 0x37
        /*0002*/ 	.short	(.L_7 - .L_6)
.L_6:
        /*0004*/ 	.word	0x00000082


	//----- nvinfo : EIATTR_KPARAM_INFO
	.align		4
.L_7:
        /*0008*/ 	.byte	0x04, 0x17
        /*000a*/ 	.short	(.L_9 - .L_8)
.L_8:
        /*000c*/ 	.word	0x00000000
        /*0010*/ 	.short	0x0003
        /*0012*/ 	.short	0x0014
        /*0014*/ 	.byte	0x00, 0xf0, 0x11, 0x00


	//----- nvinfo : EIATTR_KPARAM_INFO
	.align		4
.L_9:
        /*0018*/ 	.byte	0x04, 0x17
        /*001a*/ 	.short	(.L_11 - .L_10)
.L_10:
        /*001c*/ 	.word	0x00000000
        /*0020*/ 	.short	0x0002
        /*0022*/ 	.short	0x0010
        /*0024*/ 	.byte	0x00, 0xf0, 0x11, 0x00


	//----- nvinfo : EIATTR_KPARAM_INFO
	.align		4
.L_11:
        /*0028*/ 	.byte	0x04, 0x17
        /*002a*/ 	.short	(.L_13 - .L_12)
.L_12:
        /*002c*/ 	.word	0x00000000
        /*0030*/ 	.short	0x0001
        /*0032*/ 	.short	0x0008
        /*0034*/ 	.byte	0x00, 0xf5, 0x21, 0x00


	//----- nvinfo : EIATTR_KPARAM_INFO
	.align		4
.L_13:
        /*0038*/ 	.byte	0x04, 0x17
        /*003a*/ 	.short	(.L_15 - .L_14)
.L_14:
        /*003c*/ 	.word	0x00000000
        /*0040*/ 	.short	0x0000
        /*0042*/ 	.short	0x0000
        /*0044*/ 	.byte	0x00, 0xf5, 0x21, 0x00


	//----- nvinfo : EIATTR_SPARSE_MMA_MASK
	.align		4
.L_15:
        /*0048*/ 	.byte	0x03, 0x50
        /*004a*/ 	.short	0x0000


	//----- nvinfo : EIATTR_MAXREG_COUNT
	.align		4
        /*004c*/ 	.byte	0x03, 0x1b
        /*004e*/ 	.short	0x00ff


	//----- nvinfo : EIATTR_MERCURY_ISA_VERSION
	.align		4
        /*0050*/ 	.byte	0x03, 0x5f
        /*0052*/ 	.short	0x0101


	//----- nvinfo : EIATTR_VRC_CTA_INIT_COUNT
	.align		4
        /*0054*/ 	.byte	0x02, 0x4a
	.zero		1
	.zero		1


	//----- nvinfo : EIATTR_EXIT_INSTR_OFFSETS
	.align		4
        /*0058*/ 	.byte	0x04, 0x1c
        /*005a*/ 	.short	(.L_17 - .L_16)


	//   ....[0]....
.L_16:
        /*005c*/ 	.word	0x00000070


	//   ....[1]....
        /*0060*/ 	.word	0x000005c0


	//----- nvinfo : EIATTR_CBANK_PARAM_SIZE
	.align		4
.L_17:
        /*0064*/ 	.byte	0x03, 0x19
        /*0066*/ 	.short	0x0018


	//----- nvinfo : EIATTR_PARAM_CBANK
	.align		4
        /*0068*/ 	.byte	0x04, 0x0a
        /*006a*/ 	.short	(.L_19 - .L_18)
	.align		4
.L_18:
        /*006c*/ 	.word	index@(.nv.constant0._Z17fnv1a_hash_kernelPKiPjii)
        /*0070*/ 	.short	0x0380
        /*0072*/ 	.short	0x0018


	//----- nvinfo : EIATTR_SW_WAR
	.align		4
.L_19:
        /*0074*/ 	.byte	0x04, 0x36
        /*0076*/ 	.short	(.L_21 - .L_20)
.L_20:
        /*0078*/ 	.word	0x00000008
.L_21:


//--------------------- .nv.callgraph             --------------------------
	.section	.nv.callgraph,"",@"SHT_CUDA_CALLGRAPH"
	.align	4
	.sectionentsize	8
	.align		4
        /*0000*/ 	.word	0x00000000
	.align		4
        /*0004*/ 	.word	0xffffffff
	.align		4
        /*0008*/ 	.word	0x00000000
	.align		4
        /*000c*/ 	.word	0xfffffffe
	.align		4
        /*0010*/ 	.word	0x00000000
	.align		4
        /*0014*/ 	.word	0xfffffffd
	.align		4
        /*0018*/ 	.word	0x00000000
	.align		4
        /*001c*/ 	.word	0xfffffffc


//--------------------- .text._Z17fnv1a_hash_kernelPKiPjii --------------------------
	.section	.text._Z17fnv1a_hash_kernelPKiPjii,"ax",@progbits
	.align	128
        .global         _Z17fnv1a_hash_kernelPKiPjii
        .type           _Z17fnv1a_hash_kernelPKiPjii,@function
        .size           _Z17fnv1a_hash_kernelPKiPjii,(.L_x_5 - _Z17fnv1a_hash_kernelPKiPjii)
        .other          _Z17fnv1a_hash_kernelPKiPjii,@"STO_CUDA_ENTRY STV_DEFAULT"
_Z17fnv1a_hash_kernelPKiPjii:
.text._Z17fnv1a_hash_kernelPKiPjii:
[----:B------:R-:W-:Y:S01]  /*0000*/  LDC R1, c[0x0][0x37c] ;  /* 0x0000df00ff017b82 */ /* 0x000fe20000000800 */
[----:B------:R-:W0:Y:S07]  /*0010*/  S2R R3, SR_TID.X ;  /* 0x0000000000037919 */ /* 0x000e2e0000002100 */
[----:B------:R-:W0:Y:S01]  /*0020*/  S2UR UR4, SR_CTAID.X ;  /* 0x00000000000479c3 */ /* 0x000e220000002500 */
[----:B------:R-:W1:Y:S07]  /*0030*/  LDCU UR5, c[0x0][0x390] ;  /* 0x00007200ff0577ac */ /* 0x000e6e0008000800 */
[----:B------:R-:W0:Y:S02]  /*0040*/  LDC R0, c[0x0][0x360] ;  /* 0x0000d800ff007b82 */ /* 0x000e240000000800 */
[----:B0-----:R-:W-:-:S05]  /*0050*/  IMAD R0, R0, UR4, R3 ;  /* 0x0000000400007c24 */ /* 0x001fca000f8e0203 */
[----:B-1----:R-:W-:-:S13]  /*0060*/  ISETP.GE.AND P0, PT, R0, UR5, PT ;  /* 0x0000000500007c0c */ /* 0x002fda000bf06270 */
[----:B------:R-:W-:Y:S05]  /*0070*/  @P0 EXIT ;  /* 0x000000000000094d */ /* 0x000fea0003800000 */
[----:B------:R-:W0:Y:S01]  /*0080*/  LDC.64 R2, c[0x0][0x380] ;  /* 0x0000e000ff027b82 */ /* 0x000e220000000a00 */
[----:B------:R-:W1:Y:S01]  /*0090*/  LDCU.64 UR6, c[0x0][0x358] ;  /* 0x00006b00ff0677ac */ /* 0x000e620008000a00 */
[----:B------:R-:W2:Y:S01]  /*00a0*/  LDCU UR5, c[0x0][0x394] ;  /* 0x00007280ff0577ac */ /* 0x000ea20008000800 */
[----:B0-----:R-:W-:-:S05]  /*00b0*/  IMAD.WIDE R2, R0, 0x4, R2 ;  /* 0x0000000400027825 */ /* 0x001fca00078e0202 */
[----:B-1----:R0:W5:Y:S01]  /*00c0*/  LDG.E R5, desc[UR6][R2.64] ;  /* 0x0000000602057981 */ /* 0x002162000c1e1900 */
[----:B--2---:R-:W-:-:S09]  /*00d0*/  UISETP.GE.AND UP0, UPT, UR5, 0x1, UPT ;  /* 0x000000010500788c */ /* 0x004fd2000bf06270 */
[----:B0-----:R-:W-:Y:S05]  /*00e0*/  BRA.U !UP0, `(.L_x_0) ;  /* 0x0000000508287547 */ /* 0x001fea000b800000 */
[----:B------:R-:W-:Y:S02]  /*00f0*/  UISETP.GE.U32.AND UP1, UPT, UR5, 0x4, UPT ;  /* 0x000000040500788c */ /* 0x000fe4000bf26070 */
[----:B------:R-:W-:-:S04]  /*0100*/  ULOP3.LUT UR4, UR5, 0x3, URZ, 0xc0, !UPT ;  /* 0x0000000305047892 */ /* 0x000fc8000f8ec0ff */
[----:B------:R-:W-:-:S03]  /*0110*/  UISETP.NE.AND UP0, UPT, UR4, URZ, UPT ;  /* 0x000000ff0400728c */ /* 0x000fc6000bf05270 */
[----:B------:R-:W-:Y:S08]  /*0120*/  BRA.U !UP1, `(.L_x_1) ;  /* 0x0000000109d47547 */ /* 0x000ff0000b800000 */
[----:B------:R-:W-:-:S04]  /*0130*/  ULOP3.LUT UR5, UR5, 0x7ffffffc, URZ, 0xc0, !UPT ;  /* 0x7ffffffc05057892 */ /* 0x000fc8000f8ec0ff */
[----:B------:R-:W-:-:S12]  /*0140*/  UIADD3 UR5, UPT, UPT, -UR5, URZ, URZ ;  /* 0x000000ff05057290 */ /* 0x000fd8000fffe1ff */
.L_x_2:
[----:B-----5:R-:W-:Y:S01]  /*0150*/  LOP3.LUT R2, R5, 0xff, RZ, 0xc0, !PT ;  /* 0x000000ff05027812 */ /* 0x020fe200078ec0ff */
[----:B------:R-:W-:Y:S01]  /*0160*/  UIADD3 UR5, UPT, UPT, UR5, 0x4, URZ ;  /* 0x0000000405057890 */ /* 0x000fe2000fffe0ff */
[----:B------:R-:W-:Y:S02]  /*0170*/  SHF.R.U32.HI R3, RZ, 0x8, R5 ;  /* 0x00000008ff037819 */ /* 0x000fe40000011605 */
[----:B------:R-:W-:Y:S01]  /*0180*/  LOP3.LUT R2, R2, 0x811c9dc5, RZ, 0x3c, !PT ;  /* 0x811c9dc502027812 */ /* 0x000fe200078e3cff */
[----:B------:R-:W-:-:S04]  /*0190*/  UISETP.NE.AND UP1, UPT, UR5, URZ, UPT ;  /* 0x000000ff0500728c */ /* 0x000fc8000bf25270 */
[----:B------:R-:W-:-:S05]  /*01a0*/  IMAD R2, R2, 0x1000193, RZ ;  /* 0x0100019302027824 */ /* 0x000fca00078e02ff */
[----:B------:R-:W-:Y:S02]  /*01b0*/  LOP3.LUT R2, R2, 0xff, R3, 0x78, !PT ;  /* 0x000000ff02027812 */ /* 0x000fe400078e7803 */
[--C-:B------:R-:W-:Y:S02]  /*01c0*/  SHF.R.U32.HI R3, RZ, 0x10, R5.reuse ;  /* 0x00000010ff037819 */ /* 0x100fe40000011605 */
[----:B------:R-:W-:Y:S01]  /*01d0*/  SHF.R.U32.HI R5, RZ, 0x18, R5 ;  /* 0x00000018ff057819 */ /* 0x000fe20000011605 */
[----:B------:R-:W-:-:S05]  /*01e0*/  IMAD R2, R2, 0x1000193, RZ ;  /* 0x0100019302027824 */ /* 0x000fca00078e02ff */
[----:B------:R-:W-:-:S05]  /*01f0*/  LOP3.LUT R2, R2, 0xff, R3, 0x78, !PT ;  /* 0x000000ff02027812 */ /* 0x000fca00078e7803 */
[----:B------:R-:W-:-:S05]  /*0200*/  IMAD R2, R2, 0x1000193, RZ ;  /* 0x0100019302027824 */ /* 0x000fca00078e02ff */
[----:B------:R-:W-:-:S05]  /*0210*/  LOP3.LUT R2, R5, R2, RZ, 0x3c, !PT ;  /* 0x0000000205027212 */ /* 0x000fca00078e3cff */
[----:B------:R-:W-:-:S05]  /*0220*/  IMAD R2, R2, 0x1000193, RZ ;  /* 0x0100019302027824 */ /* 0x000fca00078e02ff */
[----:B------:R-:W-:Y:S02]  /*0230*/  LOP3.LUT R3, R2, 0xff, RZ, 0xc0, !PT ;  /* 0x000000ff02037812 */ /* 0x000fe400078ec0ff */
[----:B------:R-:W-:Y:S02]  /*0240*/  SHF.R.U32.HI R4, RZ, 0x8, R2 ;  /* 0x00000008ff047819 */ /* 0x000fe40000011602 */
[----:B------:R-:W-:-:S05]  /*0250*/  LOP3.LUT R3, R3, 0x811c9dc5, RZ, 0x3c, !PT ;  /* 0x811c9dc503037812 */ /* 0x000fca00078e3cff */
        /* <DEDUP_REMOVED lines=32> */
[----:B------:R-:W-:Y:S01]  /*0460*/  IMAD R5, R2, 0x1000193, RZ ;  /* 0x0100019302057824 */ /* 0x000fe200078e02ff */
[----:B------:R-:W-:Y:S06]  /*0470*/  BRA.U UP1, `(.L_x_2) ;  /* 0xfffffffd01347547 */ /* 0x000fec000b83ffff */
.L_x_1:
[----:B------:R-:W-:Y:S05]  /*0480*/  BRA.U !UP0, `(.L_x_0) ;  /* 0x0000000108407547 */ /* 0x000fea000b800000 */
[----:B------:R-:W-:-:S12]  /*0490*/  UIADD3 UR4, UPT, UPT, -UR4, URZ, URZ ;  /* 0x000000ff04047290 */ /* 0x000fd8000fffe1ff */
.L_x_3:
        /* <DEDUP_REMOVED lines=15> */
.L_x_0:
[----:B------:R-:W0:Y:S02]  /*0590*/  LDC.64 R2, c[0x0][0x388] ;  /* 0x0000e200ff027b82 */ /* 0x000e240000000a00 */
[----:B0-----:R-:W-:-:S05]  /*05a0*/  IMAD.WIDE R2, R0, 0x4, R2 ;  /* 0x0000000400027825 */ /* 0x001fca00078e0202 */
[----:B-----5:R-:W-:Y:S01]  /*05b0*/  STG.E desc[UR6][R2.64], R5 ;  /* 0x0000000502007986 */ /* 0x020fe2000c101906 */
[----:B------:R-:W-:Y:S05]  /*05c0*/  EXIT ;  /* 0x000000000000794d */ /* 0x000fea0003800000 */
.L_x_4:
[----:B------:R-:W-:-:S00]  /*05d0*/  BRA `(.L_x_4) ;  /* 0xfffffffc00fc7947 */ /* 0x000fc0000383ffff */
[----:B------:R-:W-:-:S00]  /*05e0*/  NOP ;  /* 0x0000000000007918 */ /* 0x000fc00000000000 */
        /* <DEDUP_REMOVED lines=9> */
.L_x_5:


//--------------------- .nv.shared.reserved.0     --------------------------
	.section	.nv.shared.reserved.0,"aw",@nobits
	.weak		__nv_reservedSMEM_offset_0_alias
	.size		__nv_reservedSMEM_offset_0_alias, 0, 64
	.other		__nv_reservedSMEM_offset_0_alias,@"STO_CUDA_RESERVED_SHARED STV_DEFAULT"
__nv_reservedSMEM_offset_0_alias:
	.zero		0
	.zero		64


//--------------------- .nv.constant0._Z17fnv1a_hash_kernelPKiPjii --------------------------
	.section	.nv.constant0._Z17fnv1a_hash_kernelPKiPjii,"a",@progbits
	.sectionflags	@""
	.align	4
.nv.constant0._Z17fnv1a_hash_kernelPKiPjii:
	.zero		920


//--------------------- SYMBOLS --------------------------

	.type		.nv.reservedSmem.offset0,@object
	.size		.nv.reservedSmem.offset0,0x4
